//
// Generated by NVIDIA NVVM Compiler
//
// Compiler Build ID: CL-36424714
// Cuda compilation tools, release 13.0, V13.0.88
// Based on NVVM 20.0.0
//

.version 9.0
.target sm_100
.address_size 64

	// .globl	_Z15identity_matrixPfm
// _ZZ15matrix_multiplyPKfS0_PfmE2As has been demoted
// _ZZ15matrix_multiplyPKfS0_PfmE2Bs has been demoted

.visible .entry _Z15identity_matrixPfm(
	.param .u64 .ptr .align 1 _Z15identity_matrixPfm_param_0,
	.param .u64 _Z15identity_matrixPfm_param_1
)
{
	.reg .pred 	%p<3>;
	.reg .b32 	%r<13>;
	.reg .b64 	%rd<13>;

	ld.param.u64 	%rd5, [_Z15identity_matrixPfm_param_0];
	ld.param.u64 	%rd4, [_Z15identity_matrixPfm_param_1];
	cvta.to.global.u64 	%rd1, %rd5;
	mov.u32 	%r1, %ctaid.y;
	mov.u32 	%r2, %ntid.y;
	mov.u32 	%r3, %tid.y;
	mad.lo.s32 	%r4, %r1, %r2, %r3;
	mov.u32 	%r5, %ctaid.x;
	mov.u32 	%r6, %ntid.x;
	mov.u32 	%r7, %tid.x;
	mad.lo.s32 	%r8, %r5, %r6, %r7;
	cvt.u64.u32 	%rd2, %r4;
	cvt.s64.s32 	%rd3, %r8;
	max.u64 	%rd6, %rd2, %rd3;
	setp.ge.u64 	%p1, %rd6, %rd4;
	@%p1 bra 	$L__BB0_4;
	cvt.u32.u64 	%r9, %rd3;
	cvt.u32.u64 	%r10, %rd2;
	setp.ne.s32 	%p2, %r10, %r9;
	@%p2 bra 	$L__BB0_3;
	mad.lo.s64 	%rd10, %rd4, %rd2, %rd2;
	shl.b64 	%rd11, %rd10, 2;
	add.s64 	%rd12, %rd1, %rd11;
	mov.b32 	%r12, 1065353216;
	st.global.u32 	[%rd12], %r12;
	bra.uni 	$L__BB0_4;
$L__BB0_3:
	mad.lo.s64 	%rd7, %rd4, %rd2, %rd3;
	shl.b64 	%rd8, %rd7, 2;
	add.s64 	%rd9, %rd1, %rd8;
	mov.b32 	%r11, 0;
	st.global.u32 	[%rd9], %r11;
$L__BB0_4:
	ret;

}
	// .globl	_Z15matrix_multiplyPKfS0_Pfm
.visible .entry _Z15matrix_multiplyPKfS0_Pfm(
	.param .u64 .ptr .align 1 _Z15matrix_multiplyPKfS0_Pfm_param_0,
	.param .u64 .ptr .align 1 _Z15matrix_multiplyPKfS0_Pfm_param_1,
	.param .u64 .ptr .align 1 _Z15matrix_multiplyPKfS0_Pfm_param_2,
	.param .u64 _Z15matrix_multiplyPKfS0_Pfm_param_3
)
{
	.reg .pred 	%p<6>;
	.reg .b32 	%r<27>;
	.reg .b32 	%f<111>;
	.reg .b64 	%rd<33>;
	// demoted variable
	.shared .align 4 .b8 _ZZ15matrix_multiplyPKfS0_PfmE2As[4096];
	// demoted variable
	.shared .align 4 .b8 _ZZ15matrix_multiplyPKfS0_PfmE2Bs[4096];
	ld.param.u64 	%rd14, [_Z15matrix_multiplyPKfS0_Pfm_param_0];
	ld.param.u64 	%rd15, [_Z15matrix_multiplyPKfS0_Pfm_param_1];
	ld.param.u64 	%rd16, [_Z15matrix_multiplyPKfS0_Pfm_param_2];
	ld.param.u64 	%rd17, [_Z15matrix_multiplyPKfS0_Pfm_param_3];
	mov.u32 	%r13, %ctaid.y;
	mov.u32 	%r14, %ntid.y;
	mov.u32 	%r26, %tid.y;
	mad.lo.s32 	%r2, %r13, %r14, %r26;
	mov.u32 	%r15, %ctaid.x;
	mov.u32 	%r16, %ntid.x;
	mov.u32 	%r25, %tid.x;
	mad.lo.s32 	%r4, %r15, %r16, %r25;
	add.s64 	%rd1, %rd17, 31;
	setp.lt.u64 	%p1, %rd1, 32;
	mov.f32 	%f110, 0f00000000;
	@%p1 bra 	$L__BB1_7;
	cvt.u64.u32 	%rd2, %r2;
	shl.b32 	%r17, %r26, 5;
	add.s32 	%r18, %r17, %r25;
	shl.b32 	%r19, %r18, 2;
	mov.u32 	%r20, _ZZ15matrix_multiplyPKfS0_PfmE2As;
	add.s32 	%r5, %r20, %r19;
	mul.lo.s64 	%rd3, %rd17, %rd2;
	cvt.s64.s32 	%rd4, %r4;
	mov.u32 	%r21, _ZZ15matrix_multiplyPKfS0_PfmE2Bs;
	add.s32 	%r6, %r21, %r19;
	shl.b32 	%r22, %r26, 7;
	add.s32 	%r7, %r20, %r22;
	shl.b32 	%r23, %r25, 2;
	add.s32 	%r8, %r21, %r23;
	shr.u64 	%rd5, %rd1, 5;
	cvta.to.global.u64 	%rd6, %rd14;
	cvta.to.global.u64 	%rd7, %rd15;
	mov.f32 	%f110, 0f00000000;
	mov.b64 	%rd32, 0;
$L__BB1_2:
	cvt.s64.s32 	%rd9, %r25;
	max.u64 	%rd19, %rd2, %rd9;
	setp.ge.u64 	%p2, %rd19, %rd17;
	mov.f32 	%f108, 0f00000000;
	@%p2 bra 	$L__BB1_4;
	add.s64 	%rd20, %rd3, %rd9;
	shl.b64 	%rd21, %rd20, 2;
	add.s64 	%rd22, %rd6, %rd21;
	ld.global.f32 	%f108, [%rd22];
$L__BB1_4:
	st.shared.f32 	[%r5], %f108;
	cvt.s64.s32 	%rd10, %r26;
	mov.f32 	%f109, 0f00000000;
	max.u64 	%rd23, %rd4, %rd10;
	setp.ge.u64 	%p3, %rd23, %rd17;
	@%p3 bra 	$L__BB1_6;
	mad.lo.s64 	%rd24, %rd17, %rd10, %rd4;
	shl.b64 	%rd25, %rd24, 2;
	add.s64 	%rd26, %rd7, %rd25;
	ld.global.f32 	%f109, [%rd26];
$L__BB1_6:
	cvt.u32.u64 	%r24, %rd9;
	st.shared.f32 	[%r6], %f109;
	bar.sync 	0;
	ld.shared.f32 	%f12, [%r7];
	ld.shared.f32 	%f13, [%r8];
	fma.rn.f32 	%f14, %f12, %f13, %f110;
	ld.shared.f32 	%f15, [%r7+4];
	ld.shared.f32 	%f16, [%r8+128];
	fma.rn.f32 	%f17, %f15, %f16, %f14;
	ld.shared.f32 	%f18, [%r7+8];
	ld.shared.f32 	%f19, [%r8+256];
	fma.rn.f32 	%f20, %f18, %f19, %f17;
	ld.shared.f32 	%f21, [%r7+12];
	ld.shared.f32 	%f22, [%r8+384];
	fma.rn.f32 	%f23, %f21, %f22, %f20;
	ld.shared.f32 	%f24, [%r7+16];
	ld.shared.f32 	%f25, [%r8+512];
	fma.rn.f32 	%f26, %f24, %f25, %f23;
	ld.shared.f32 	%f27, [%r7+20];
	ld.shared.f32 	%f28, [%r8+640];
	fma.rn.f32 	%f29, %f27, %f28, %f26;
	ld.shared.f32 	%f30, [%r7+24];
	ld.shared.f32 	%f31, [%r8+768];
	fma.rn.f32 	%f32, %f30, %f31, %f29;
	ld.shared.f32 	%f33, [%r7+28];
	ld.shared.f32 	%f34, [%r8+896];
	fma.rn.f32 	%f35, %f33, %f34, %f32;
	ld.shared.f32 	%f36, [%r7+32];
	ld.shared.f32 	%f37, [%r8+1024];
	fma.rn.f32 	%f38, %f36, %f37, %f35;
	ld.shared.f32 	%f39, [%r7+36];
	ld.shared.f32 	%f40, [%r8+1152];
	fma.rn.f32 	%f41, %f39, %f40, %f38;
	ld.shared.f32 	%f42, [%r7+40];
	ld.shared.f32 	%f43, [%r8+1280];
	fma.rn.f32 	%f44, %f42, %f43, %f41;
	ld.shared.f32 	%f45, [%r7+44];
	ld.shared.f32 	%f46, [%r8+1408];
	fma.rn.f32 	%f47, %f45, %f46, %f44;
	ld.shared.f32 	%f48, [%r7+48];
	ld.shared.f32 	%f49, [%r8+1536];
	fma.rn.f32 	%f50, %f48, %f49, %f47;
	ld.shared.f32 	%f51, [%r7+52];
	ld.shared.f32 	%f52, [%r8+1664];
	fma.rn.f32 	%f53, %f51, %f52, %f50;
	ld.shared.f32 	%f54, [%r7+56];
	ld.shared.f32 	%f55, [%r8+1792];
	fma.rn.f32 	%f56, %f54, %f55, %f53;
	ld.shared.f32 	%f57, [%r7+60];
	ld.shared.f32 	%f58, [%r8+1920];
	fma.rn.f32 	%f59, %f57, %f58, %f56;
	ld.shared.f32 	%f60, [%r7+64];
	ld.shared.f32 	%f61, [%r8+2048];
	fma.rn.f32 	%f62, %f60, %f61, %f59;
	ld.shared.f32 	%f63, [%r7+68];
	ld.shared.f32 	%f64, [%r8+2176];
	fma.rn.f32 	%f65, %f63, %f64, %f62;
	ld.shared.f32 	%f66, [%r7+72];
	ld.shared.f32 	%f67, [%r8+2304];
	fma.rn.f32 	%f68, %f66, %f67, %f65;
	ld.shared.f32 	%f69, [%r7+76];
	ld.shared.f32 	%f70, [%r8+2432];
	fma.rn.f32 	%f71, %f69, %f70, %f68;
	ld.shared.f32 	%f72, [%r7+80];
	ld.shared.f32 	%f73, [%r8+2560];
	fma.rn.f32 	%f74, %f72, %f73, %f71;
	ld.shared.f32 	%f75, [%r7+84];
	ld.shared.f32 	%f76, [%r8+2688];
	fma.rn.f32 	%f77, %f75, %f76, %f74;
	ld.shared.f32 	%f78, [%r7+88];
	ld.shared.f32 	%f79, [%r8+2816];
	fma.rn.f32 	%f80, %f78, %f79, %f77;
	ld.shared.f32 	%f81, [%r7+92];
	ld.shared.f32 	%f82, [%r8+2944];
	fma.rn.f32 	%f83, %f81, %f82, %f80;
	ld.shared.f32 	%f84, [%r7+96];
	ld.shared.f32 	%f85, [%r8+3072];
	fma.rn.f32 	%f86, %f84, %f85, %f83;
	ld.shared.f32 	%f87, [%r7+100];
	ld.shared.f32 	%f88, [%r8+3200];
	fma.rn.f32 	%f89, %f87, %f88, %f86;
	ld.shared.f32 	%f90, [%r7+104];
	ld.shared.f32 	%f91, [%r8+3328];
	fma.rn.f32 	%f92, %f90, %f91, %f89;
	ld.shared.f32 	%f93, [%r7+108];
	ld.shared.f32 	%f94, [%r8+3456];
	fma.rn.f32 	%f95, %f93, %f94, %f92;
	ld.shared.f32 	%f96, [%r7+112];
	ld.shared.f32 	%f97, [%r8+3584];
	fma.rn.f32 	%f98, %f96, %f97, %f95;
	ld.shared.f32 	%f99, [%r7+116];
	ld.shared.f32 	%f100, [%r8+3712];
	fma.rn.f32 	%f101, %f99, %f100, %f98;
	ld.shared.f32 	%f102, [%r7+120];
	ld.shared.f32 	%f103, [%r8+3840];
	fma.rn.f32 	%f104, %f102, %f103, %f101;
	ld.shared.f32 	%f105, [%r7+124];
	ld.shared.f32 	%f106, [%r8+3968];
	fma.rn.f32 	%f110, %f105, %f106, %f104;
	bar.sync 	0;
	add.s64 	%rd32, %rd32, 1;
	add.s32 	%r26, %r26, 32;
	add.s32 	%r25, %r24, 32;
	setp.gt.u64 	%p4, %rd5, %rd32;
	@%p4 bra 	$L__BB1_2;
$L__BB1_7:
	cvt.u64.u32 	%rd12, %r2;
	cvt.s64.s32 	%rd13, %r4;
	max.u64 	%rd27, %rd12, %rd13;
	setp.ge.u64 	%p5, %rd27, %rd17;
	@%p5 bra 	$L__BB1_9;
	mad.lo.s64 	%rd28, %rd17, %rd12, %rd13;
	cvta.to.global.u64 	%rd29, %rd16;
	shl.b64 	%rd30, %rd28, 2;
	add.s64 	%rd31, %rd29, %rd30;
	st.global.f32 	[%rd31], %f110;
$L__BB1_9:
	ret;

}


// ===== COMPILED SASS (sm_100) =====

	.target	sm_100

	.elftype	@"ET_EXEC"


//--------------------- .note.nv.tkinfo           --------------------------
	.section	.note.nv.tkinfo,"",@"SHT_NOTE"
	.sectionflags	@"SHF_NOTE_NV_TKINFO"
	.tkinfo
        /*0018*/ 	.word	0x00000002
        /*0030*/ 	.string	""
        /*0030*/ 	.string	"ptxas"
        /*0030*/ 	.string	"Cuda compilation tools, release 13.0, V13.0.88"
        /*0030*/ 	.string	"Build cuda_13.0.r13.0/compiler.36424714_0"
        /*0030*/ 	.string	"-arch sm_100 -m 64 "



//--------------------- .note.nv.cuinfo           --------------------------
	.section	.note.nv.cuinfo,"",@"SHT_NOTE"
	.sectionflags	@"SHF_NOTE_NV_CUINFO"
        /*0018*/ 	.short	0x0002
        /*001a*/ 	.short	0x0064
        /*001c*/ 	.short	0x0082
	.zero		2


//--------------------- .nv.info                  --------------------------
	.section	.nv.info,"",@"SHT_CUDA_INFO"
	.align	4


	//----- nvinfo : EIATTR_REGCOUNT
	.align		4
        /*0000*/ 	.byte	0x04, 0x2f
        /*0002*/ 	.short	(.L_1 - .L_0)
	.align		4
.L_0:
        /*0004*/ 	.word	index@(_Z15identity_matrixPfm)
        /*0008*/ 	.word	0x00000009


	//----- nvinfo : EIATTR_FRAME_SIZE
	.align		4
.L_1:
        /*000c*/ 	.byte	0x04, 0x11
        /*000e*/ 	.short	(.L_3 - .L_2)
	.align		4
.L_2:
        /*0010*/ 	.word	index@(_Z15identity_matrixPfm)
        /*0014*/ 	.word	0x00000000


	//----- nvinfo : EIATTR_REGCOUNT
	.align		4
.L_3:
        /*0018*/ 	.byte	0x04, 0x2f
        /*001a*/ 	.short	(.L_5 - .L_4)
	.align		4
.L_4:
        /*001c*/ 	.word	index@(_Z15matrix_multiplyPKfS0_Pfm)
        /*0020*/ 	.word	0x00000020


	//----- nvinfo : EIATTR_FRAME_SIZE
	.align		4
.L_5:
        /*0024*/ 	.byte	0x04, 0x11
        /*0026*/ 	.short	(.L_7 - .L_6)
	.align		4
.L_6:
        /*0028*/ 	.word	index@(_Z15matrix_multiplyPKfS0_Pfm)
        /*002c*/ 	.word	0x00000000


	//----- nvinfo : EIATTR_MIN_STACK_SIZE
	.align		4
.L_7:
        /*0030*/ 	.byte	0x04, 0x12
        /*0032*/ 	.short	(.L_9 - .L_8)
	.align		4
.L_8:
        /*0034*/ 	.word	index@(_Z15matrix_multiplyPKfS0_Pfm)
        /*0038*/ 	.word	0x00000000


	//----- nvinfo : EIATTR_MIN_STACK_SIZE
	.align		4
.L_9:
        /*003c*/ 	.byte	0x04, 0x12
        /*003e*/ 	.short	(.L_11 - .L_10)
	.align		4
.L_10:
        /*0040*/ 	.word	index@(_Z15identity_matrixPfm)
        /*0044*/ 	.word	0x00000000
.L_11:


//--------------------- .nv.compat                --------------------------
	.section	.nv.compat,"",@"SHT_CUDA_COMPAT_INFO"
	.align	4
        /*0000*/ 	.byte	0x02, 0x09, 0x00, 0x00, 0x02, 0x02, 0x01, 0x00, 0x02, 0x05, 0x05, 0x00, 0x03, 0x07, 0x01, 0x01
        /*0010*/ 	.byte	0x02, 0x03, 0x00, 0x00, 0x02, 0x06, 0x01, 0x00, 0x04, 0x0b, 0x08, 0x00, 0x09, 0x00, 0x00, 0x00
        /*0020*/ 	.byte	0x00, 0x00, 0x00, 0x00


//--------------------- .nv.info._Z15matrix_multiplyPKfS0_Pfm --------------------------
	.section	.nv.info._Z15matrix_multiplyPKfS0_Pfm,"",@"SHT_CUDA_INFO"
	.sectionflags	@""
	.align	4


	//----- nvinfo : EIATTR_CUDA_API_VERSION
	.align		4
        /*0000*/ 	.byte	0x04, 0x37
        /*0002*/ 	.short	(.L_13 - .L_12)
.L_12:
        /*0004*/ 	.word	0x00000082


	//----- nvinfo : EIATTR_KPARAM_INFO
	.align		4
.L_13:
        /*0008*/ 	.byte	0x04, 0x17
        /*000a*/ 	.short	(.L_15 - .L_14)
.L_14:
        /*000c*/ 	.word	0x00000000
        /*0010*/ 	.short	0x0003
        /*0012*/ 	.short	0x0018
        /*0014*/ 	.byte	0x00, 0xf0, 0x21, 0x00


	//----- nvinfo : EIATTR_KPARAM_INFO
	.align		4
.L_15:
        /*0018*/ 	.byte	0x04, 0x17
        /*001a*/ 	.short	(.L_17 - .L_16)
.L_16:
        /*001c*/ 	.word	0x00000000
        /*0020*/ 	.short	0x0002
        /*0022*/ 	.short	0x0010
        /*0024*/ 	.byte	0x00, 0xf5, 0x21, 0x00


	//----- nvinfo : EIATTR_KPARAM_INFO
	.align		4
.L_17:
        /*0028*/ 	.byte	0x04, 0x17
        /*002a*/ 	.short	(.L_19 - .L_18)
.L_18:
        /*002c*/ 	.word	0x00000000
        /*0030*/ 	.short	0x0001
        /*0032*/ 	.short	0x0008
        /*0034*/ 	.byte	0x00, 0xf5, 0x21, 0x00


	//----- nvinfo : EIATTR_KPARAM_INFO
	.align		4
.L_19:
        /*0038*/ 	.byte	0x04, 0x17
        /*003a*/ 	.short	(.L_21 - .L_20)
.L_20:
        /*003c*/ 	.word	0x00000000
        /*0040*/ 	.short	0x0000
        /*0042*/ 	.short	0x0000
        /*0044*/ 	.byte	0x00, 0xf5, 0x21, 0x00


	//----- nvinfo : EIATTR_SPARSE_MMA_MASK
	.align		4
.L_21:
        /*0048*/ 	.byte	0x03, 0x50
        /*004a*/ 	.short	0x0000


	//----- nvinfo : EIATTR_MAXREG_COUNT
	.align		4
        /*004c*/ 	.byte	0x03, 0x1b
        /*004e*/ 	.short	0x00ff


	//----- nvinfo : EIATTR_NUM_BARRIERS
	.align		4
        /*0050*/ 	.byte	0x02, 0x4c
        /*0052*/ 	.byte	0x01
	.zero		1


	//----- nvinfo : EIATTR_MERCURY_ISA_VERSION
	.align		4
        /*0054*/ 	.byte	0x03, 0x5f
        /*0056*/ 	.short	0x0101


	//----- nvinfo : EIATTR_VRC_CTA_INIT_COUNT
	.align		4
        /*0058*/ 	.byte	0x02, 0x4a
	.zero		1
	.zero		1


	//----- nvinfo : EIATTR_EXIT_INSTR_OFFSETS
	.align		4
        /*005c*/ 	.byte	0x04, 0x1c
        /*005e*/ 	.short	(.L_23 - .L_22)


	//   ....[0]....
.L_22:
        /*0060*/ 	.word	0x000009b0


	//   ....[1]....
        /*0064*/ 	.word	0x00000a30


	//----- nvinfo : EIATTR_CBANK_PARAM_SIZE
	.align		4
.L_23:
        /*0068*/ 	.byte	0x03, 0x19
        /*006a*/ 	.short	0x0020


	//----- nvinfo : EIATTR_PARAM_CBANK
	.align		4
        /*006c*/ 	.byte	0x04, 0x0a
        /*006e*/ 	.short	(.L_25 - .L_24)
	.align		4
.L_24:
        /*0070*/ 	.word	index@(.nv.constant0._Z15matrix_multiplyPKfS0_Pfm)
        /*0074*/ 	.short	0x0380
        /*0076*/ 	.short	0x0020


	//----- nvinfo : EIATTR_SW_WAR
	.align		4
.L_25:
        /*0078*/ 	.byte	0x04, 0x36
        /*007a*/ 	.short	(.L_27 - .L_26)
.L_26:
        /*007c*/ 	.word	0x00000008
.L_27:


//--------------------- .nv.info._Z15identity_matrixPfm --------------------------
	.section	.nv.info._Z15identity_matrixPfm,"",@"SHT_CUDA_INFO"
	.sectionflags	@""
	.align	4


	//----- nvinfo : EIATTR_CUDA_API_VERSION
	.align		4
        /*0000*/ 	.byte	0x04, 0x37
        /*0002*/ 	.short	(.L_29 - .L_28)
.L_28:
        /*0004*/ 	.word	0x00000082


	//----- nvinfo : EIATTR_KPARAM_INFO
	.align		4
.L_29:
        /*0008*/ 	.byte	0x04, 0x17
        /*000a*/ 	.short	(.L_31 - .L_30)
.L_30:
        /*000c*/ 	.word	0x00000000
        /*0010*/ 	.short	0x0001
        /*0012*/ 	.short	0x0008
        /*0014*/ 	.byte	0x00, 0xf0, 0x21, 0x00


	//----- nvinfo : EIATTR_KPARAM_INFO
	.align		4
.L_31:
        /*0018*/ 	.byte	0x04, 0x17
        /*001a*/ 	.short	(.L_33 - .L_32)
.L_32:
        /*001c*/ 	.word	0x00000000
        /*0020*/ 	.short	0x0000
        /*0022*/ 	.short	0x0000
        /*0024*/ 	.byte	0x00, 0xf5, 0x21, 0x00


	//----- nvinfo : EIATTR_SPARSE_MMA_MASK
	.align		4
.L_33:
        /*0028*/ 	.byte	0x03, 0x50
        /*002a*/ 	.short	0x0000


	//----- nvinfo : EIATTR_MAXREG_COUNT
	.align		4
        /*002c*/ 	.byte	0x03, 0x1b
        /*002e*/ 	.short	0x00ff


	//----- nvinfo : EIATTR_MERCURY_ISA_VERSION
	.align		4
        /*0030*/ 	.byte	0x03, 0x5f
        /*0032*/ 	.short	0x0101


	//----- nvinfo : EIATTR_VRC_CTA_INIT_COUNT
	.align		4
        /*0034*/ 	.byte	0x02, 0x4a
	.zero		1
	.zero		1


	//----- nvinfo : EIATTR_EXIT_INSTR_OFFSETS
	.align		4
        /*0038*/ 	.byte	0x04, 0x1c
        /*003a*/ 	.short	(.L_35 - .L_34)


	//   ....[0]....
.L_34:
        /*003c*/ 	.word	0x00000110


	//   ....[1]....
        /*0040*/ 	.word	0x000001d0


	//   ....[2]....
        /*0044*/ 	.word	0x00000240


	//----- nvinfo : EIATTR_CRS_STACK_SIZE
	.align		4
.L_35:
        /*0048*/ 	.byte	0x04, 0x1e
        /*004a*/ 	.short	(.L_37 - .L_36)
.L_36:
        /*004c*/ 	.word	0x00000000


	//----- nvinfo : EIATTR_CBANK_PARAM_SIZE
	.align		4
.L_37:
        /*0050*/ 	.byte	0x03, 0x19
        /*0052*/ 	.short	0x0010


	//----- nvinfo : EIATTR_PARAM_CBANK
	.align		4
        /*0054*/ 	.byte	0x04, 0x0a
        /*0056*/ 	.short	(.L_39 - .L_38)
	.align		4
.L_38:
        /*0058*/ 	.word	index@(.nv.constant0._Z15identity_matrixPfm)
        /*005c*/ 	.short	0x0380
        /*005e*/ 	.short	0x0010


	//----- nvinfo : EIATTR_SW_WAR
	.align		4
.L_39:
        /*0060*/ 	.byte	0x04, 0x36
        /*0062*/ 	.short	(.L_41 - .L_40)
.L_40:
        /*0064*/ 	.word	0x00000008
.L_41:


//--------------------- .nv.callgraph             --------------------------
	.section	.nv.callgraph,"",@"SHT_CUDA_CALLGRAPH"
	.align	4
	.sectionentsize	8
	.align		4
        /*0000*/ 	.word	0x00000000
	.align		4
        /*0004*/ 	.word	0xffffffff
	.align		4
        /*0008*/ 	.word	0x00000000
	.align		4
        /*000c*/ 	.word	0xfffffffe
	.align		4
        /*0010*/ 	.word	0x00000000
	.align		4
        /*0014*/ 	.word	0xfffffffd
	.align		4
        /*0018*/ 	.word	0x00000000
	.align		4
        /*001c*/ 	.word	0xfffffffc


//--------------------- .text._Z15matrix_multiplyPKfS0_Pfm --------------------------
	.section	.text._Z15matrix_multiplyPKfS0_Pfm,"ax",@progbits
	.align	128
        .global         _Z15matrix_multiplyPKfS0_Pfm
        .type           _Z15matrix_multiplyPKfS0_Pfm,@function
        .size           _Z15matrix_multiplyPKfS0_Pfm,(.L_x_5 - _Z15matrix_multiplyPKfS0_Pfm)
        .other          _Z15matrix_multiplyPKfS0_Pfm,@"STO_CUDA_ENTRY STV_DEFAULT"
_Z15matrix_multiplyPKfS0_Pfm:
.text._Z15matrix_multiplyPKfS0_Pfm:
[----:B------:R-:W-:Y:S01]  /*0000*/  LDC R1, c[0x0][0x37c] ;  /* 0x0000df00ff017b82 */ /* 0x000fe20000000800 */
[----:B------:R-:W0:Y:S07]  /*0010*/  S2R R7, SR_TID.Y ;  /* 0x0000000000077919 */ /* 0x000e2e0000002200 */
[----:B------:R-:W0:Y:S01]  /*0020*/  LDC R17, c[0x0][0x364] ;  /* 0x0000d900ff117b82 */ /* 0x000e220000000800 */
[----:B------:R-:W1:Y:S01]  /*0030*/  LDCU.64 UR10, c[0x0][0x398] ;  /* 0x00007300ff0a77ac */ /* 0x000e620008000a00 */
[----:B------:R-:W-:Y:S01]  /*0040*/  HFMA2 R25, -RZ, RZ, 0, 0 ;  /* 0x00000000ff197431 */ /* 0x000fe200000001ff */
[----:B------:R-:W2:Y:S01]  /*0050*/  S2R R6, SR_TID.X ;  /* 0x0000000000067919 */ /* 0x000ea20000002100 */
[----:B------:R-:W3:Y:S04]  /*0060*/  LDCU.64 UR12, c[0x0][0x358] ;  /* 0x00006b00ff0c77ac */ /* 0x000ee80008000a00 */
[----:B------:R-:W0:Y:S08]  /*0070*/  S2UR UR4, SR_CTAID.Y ;  /* 0x00000000000479c3 */ /* 0x000e300000002600 */
[----:B------:R-:W2:Y:S01]  /*0080*/  S2UR UR5, SR_CTAID.X ;  /* 0x00000000000579c3 */ /* 0x000ea20000002500 */
[----:B-1----:R-:W-:-:S04]  /*0090*/  UIADD3 UR7, UP0, UPT, UR10, 0x1f, URZ ;  /* 0x0000001f0a077890 */ /* 0x002fc8000ff1e0ff */
[----:B------:R-:W-:-:S03]  /*00a0*/  UIADD3.X UR8, UPT, UPT, URZ, UR11, URZ, UP0, !UPT ;  /* 0x0000000bff087290 */ /* 0x000fc600087fe4ff */
[----:B------:R-:W2:Y:S01]  /*00b0*/  LDC R20, c[0x0][0x360] ;  /* 0x0000d800ff147b82 */ /* 0x000ea20000000800 */
[----:B------:R-:W-:-:S04]  /*00c0*/  UISETP.GE.U32.AND UP0, UPT, UR7, 0x20, UPT ;  /* 0x000000200700788c */ /* 0x000fc8000bf06070 */
[----:B------:R-:W-:Y:S01]  /*00d0*/  UISETP.GE.U32.AND.EX UP0, UPT, UR8, URZ, UPT, UP0 ;  /* 0x000000ff0800728c */ /* 0x000fe2000bf06100 */
[----:B0-----:R-:W-:Y:S02]  /*00e0*/  IMAD R17, R17, UR4, R7 ;  /* 0x0000000411117c24 */ /* 0x001fe4000f8e0207 */
[----:B--2---:R-:W-:-:S05]  /*00f0*/  IMAD R20, R20, UR5, R6 ;  /* 0x0000000514147c24 */ /* 0x004fca000f8e0206 */
[----:B------:R-:W-:Y:S02]  /*0100*/  ISETP.GT.U32.AND P0, PT, R17, R20, PT ;  /* 0x000000141100720c */ /* 0x000fe40003f04070 */
[----:B------:R-:W-:-:S04]  /*0110*/  SHF.R.S32.HI R19, RZ, 0x1f, R20 ;  /* 0x0000001fff137819 */ /* 0x000fc80000011414 */
[----:B------:R-:W-:-:S04]  /*0120*/  ISETP.GT.U32.AND.EX P0, PT, RZ, R19, PT, P0 ;  /* 0x00000013ff00720c */ /* 0x000fc80003f04100 */
[----:B------:R-:W-:Y:S01]  /*0130*/  SEL R5, R17, R20, P0 ;  /* 0x0000001411057207 */ /* 0x000fe20000000000 */
[----:B---3--:R-:W-:Y:S08]  /*0140*/  BRA.U !UP0, `(.L_x_0) ;  /* 0x00000009080c7547 */ /* 0x008ff0000b800000 */
[----:B------:R-:W0:Y:S01]  /*0150*/  S2UR UR6, SR_CgaCtaId ;  /* 0x00000000000679c3 */ /* 0x000e220000008800 */
[----:B------:R-:W-:Y:S01]  /*0160*/  UMOV UR4, 0x400 ;  /* 0x0000040000047882 */ /* 0x000fe20000000000 */
[----:B------:R-:W-:Y:S01]  /*0170*/  LEA R4, R7, R6, 0x5 ;  /* 0x0000000607047211 */ /* 0x000fe200078e28ff */
[----:B------:R-:W-:Y:S01]  /*0180*/  UIADD3 UR5, UPT, UPT, UR4, 0x1000, URZ ;  /* 0x0000100004057890 */ /* 0x000fe2000fffe0ff */
[----:B------:R-:W-:Y:S01]  /*0190*/  SHF.R.S32.HI R21, RZ, 0x1f, R20 ;  /* 0x0000001fff157819 */ /* 0x000fe20000011414 */
[----:B------:R-:W-:Y:S01]  /*01a0*/  USHF.R.U64 UR7, UR7, 0x5, UR8 ;  /* 0x0000000507077899 */ /* 0x000fe20008001208 */
[----:B------:R-:W-:Y:S01]  /*01b0*/  MOV R25, RZ ;  /* 0x000000ff00197202 */ /* 0x000fe20000000f00 */
[----:B------:R-:W1:Y:S01]  /*01c0*/  LDCU.64 UR10, c[0x0][0x398] ;  /* 0x00007300ff0a77ac */ /* 0x000e620008000a00 */
[----:B0-----:R-:W-:Y:S02]  /*01d0*/  ULEA UR4, UR6, UR4, 0x18 ;  /* 0x0000000406047291 */ /* 0x001fe4000f8ec0ff */
[----:B------:R-:W-:-:S02]  /*01e0*/  ULEA UR5, UR6, UR5, 0x18 ;  /* 0x0000000506057291 */ /* 0x000fc4000f8ec0ff */
[----:B------:R-:W-:Y:S02]  /*01f0*/  USHF.R.U32.HI UR6, URZ, 0x5, UR8 ;  /* 0x00000005ff067899 */ /* 0x000fe40008011608 */
[C---:B------:R-:W-:Y:S02]  /*0200*/  LEA R2, R4.reuse, UR4, 0x2 ;  /* 0x0000000404027c11 */ /* 0x040fe4000f8e10ff */
[----:B------:R-:W-:Y:S01]  /*0210*/  LEA R3, R7, UR4, 0x7 ;  /* 0x0000000407037c11 */ /* 0x000fe2000f8e38ff */
[----:B------:R-:W-:Y:S01]  /*0220*/  UMOV UR4, URZ ;  /* 0x000000ff00047c82 */ /* 0x000fe20008000000 */
[----:B------:R-:W-:Y:S02]  /*0230*/  LEA R4, R4, UR5, 0x2 ;  /* 0x0000000504047c11 */ /* 0x000fe4000f8e10ff */
[----:B------:R-:W-:Y:S01]  /*0240*/  LEA R0, R6, UR5, 0x2 ;  /* 0x0000000506007c11 */ /* 0x000fe2000f8e10ff */
[----:B-1----:R-:W-:-:S06]  /*0250*/  UMOV UR5, URZ ;  /* 0x000000ff00057c82 */ /* 0x002fcc0008000000 */
.L_x_1:
[----:B------:R-:W-:Y:S01]  /*0260*/  ISETP.GT.U32.AND P2, PT, R20, R7, PT ;  /* 0x000000071400720c */ /* 0x000fe20003f44070 */
[----:B------:R-:W-:Y:S01]  /*0270*/  HFMA2 R22, -RZ, RZ, 0, 0 ;  /* 0x00000000ff167431 */ /* 0x000fe200000001ff */
[----:B------:R-:W-:Y:S02]  /*0280*/  SHF.R.S32.HI R13, RZ, 0x1f, R7 ;  /* 0x0000001fff0d7819 */ /* 0x000fe40000011407 */
[----:B------:R-:W-:Y:S02]  /*0290*/  ISETP.GT.U32.AND P1, PT, R17, R6, PT ;  /* 0x000000061100720c */ /* 0x000fe40003f24070 */
[----:B------:R-:W-:Y:S02]  /*02a0*/  SHF.R.S32.HI R15, RZ, 0x1f, R6 ;  /* 0x0000001fff0f7819 */ /* 0x000fe40000011406 */
[----:B------:R-:W-:Y:S02]  /*02b0*/  ISETP.GT.U32.AND.EX P2, PT, R21, R13, PT, P2 ;  /* 0x0000000d1500720c */ /* 0x000fe40003f44120 */
[----:B------:R-:W-:-:S02]  /*02c0*/  ISETP.GT.U32.AND.EX P1, PT, RZ, R15, PT, P1 ;  /* 0x0000000fff00720c */ /* 0x000fc40003f24110 */
[----:B------:R-:W-:Y:S02]  /*02d0*/  SEL R8, R20, R7, P2 ;  /* 0x0000000714087207 */ /* 0x000fe40001000000 */
[----:B------:R-:W-:Y:S02]  /*02e0*/  SEL R9, R17, R6, P1 ;  /* 0x0000000611097207 */ /* 0x000fe40000800000 */
[----:B------:R-:W-:Y:S02]  /*02f0*/  ISETP.GE.U32.AND P3, PT, R8, UR10, PT ;  /* 0x0000000a08007c0c */ /* 0x000fe4000bf66070 */
[----:B------:R-:W-:Y:S02]  /*0300*/  SEL R10, R15, RZ, !P1 ;  /* 0x000000ff0f0a7207 */ /* 0x000fe40004800000 */
[----:B------:R-:W-:Y:S02]  /*0310*/  SEL R8, R21, R13, P2 ;  /* 0x0000000d15087207 */ /* 0x000fe40001000000 */
[----:B------:R-:W-:-:S02]  /*0320*/  ISETP.GE.U32.AND P1, PT, R9, UR10, PT ;  /* 0x0000000a09007c0c */ /* 0x000fc4000bf26070 */
[----:B------:R-:W-:Y:S02]  /*0330*/  ISETP.GE.U32.AND.EX P2, PT, R8, UR11, PT, P3 ;  /* 0x0000000b08007c0c */ /* 0x000fe4000bf46130 */
[----:B------:R-:W-:-:S11]  /*0340*/  ISETP.GE.U32.AND.EX P1, PT, R10, UR11, PT, P1 ;  /* 0x0000000b0a007c0c */ /* 0x000fd6000bf26110 */
[----:B------:R-:W0:Y:S01]  /*0350*/  @!P2 LDC.64 R8, c[0x0][0x388] ;  /* 0x0000e200ff08ab82 */ /* 0x000e220000000a00 */
[----:B------:R-:W-:Y:S01]  /*0360*/  @!P2 IMAD R12, R13, UR10, RZ ;  /* 0x0000000a0d0cac24 */ /* 0x000fe2000f8e02ff */
[----:B------:R-:W-:-:S03]  /*0370*/  @!P1 MOV R14, R6 ;  /* 0x00000006000e9202 */ /* 0x000fc60000000f00 */
[C---:B------:R-:W-:Y:S02]  /*0380*/  @!P2 IMAD R23, R7.reuse, UR11, R12 ;  /* 0x0000000b0717ac24 */ /* 0x040fe4000f8e020c */
[----:B------:R-:W-:Y:S01]  /*0390*/  @!P2 IMAD.WIDE.U32 R12, R7, UR10, R20 ;  /* 0x0000000a070cac25 */ /* 0x000fe2000f8e0014 */
[----:B------:R-:W1:Y:S03]  /*03a0*/  @!P1 LDC.64 R10, c[0x0][0x380] ;  /* 0x0000e000ff0a9b82 */ /* 0x000e660000000a00 */
[----:B------:R-:W-:Y:S01]  /*03b0*/  @!P1 IMAD.WIDE.U32 R14, R17, UR10, R14 ;  /* 0x0000000a110e9c25 */ /* 0x000fe2000f8e000e */
[----:B------:R-:W-:-:S03]  /*03c0*/  @!P2 IADD3 R13, PT, PT, R13, R23, RZ ;  /* 0x000000170d0da210 */ /* 0x000fc60007ffe0ff */
[----:B------:R-:W-:Y:S01]  /*03d0*/  @!P1 IMAD R15, R17, UR11, R15 ;  /* 0x0000000b110f9c24 */ /* 0x000fe2000f8e020f */
[----:B0-----:R-:W-:-:S04]  /*03e0*/  @!P2 LEA R26, P4, R12, R8, 0x2 ;  /* 0x000000080c1aa211 */ /* 0x001fc800078810ff */
[----:B------:R-:W-:Y:S02]  /*03f0*/  @!P2 LEA.HI.X R27, R12, R9, R13, 0x2, P4 ;  /* 0x000000090c1ba211 */ /* 0x000fe400020f140d */
[----:B------:R-:W-:Y:S02]  /*0400*/  MOV R9, RZ ;  /* 0x000000ff00097202 */ /* 0x000fe40000000f00 */
[----:B-1----:R-:W-:-:S04]  /*0410*/  @!P1 LEA R10, P3, R14, R10, 0x2 ;  /* 0x0000000a0e0a9211 */ /* 0x002fc800078610ff */
[----:B------:R-:W-:Y:S01]  /*0420*/  @!P1 LEA.HI.X R11, R14, R11, R15, 0x2, P3 ;  /* 0x0000000b0e0b9211 */ /* 0x000fe200018f140f */
[----:B------:R-:W2:Y:S04]  /*0430*/  @!P2 LDG.E R9, desc[UR12][R26.64] ;  /* 0x0000000c1a09a981 */ /* 0x000ea8000c1e1900 */
[----:B------:R-:W3:Y:S01]  /*0440*/  @!P1 LDG.E R22, desc[UR12][R10.64] ;  /* 0x0000000c0a169981 */ /* 0x000ee2000c1e1900 */
[----:B------:R-:W-:-:S04]  /*0450*/  UIADD3 UR4, UP0, UPT, UR4, 0x1, URZ ;  /* 0x0000000104047890 */ /* 0x000fc8000ff1e0ff */
[----:B------:R-:W-:Y:S02]  /*0460*/  UIADD3.X UR5, UPT, UPT, URZ, UR5, URZ, UP0, !UPT ;  /* 0x00000005ff057290 */ /* 0x000fe400087fe4ff */
[----:B------:R-:W-:-:S04]  /*0470*/  UISETP.GT.U32.AND UP0, UPT, UR7, UR4, UPT ;  /* 0x000000040700728c */ /* 0x000fc8000bf04070 */
[----:B------:R-:W-:Y:S01]  /*0480*/  UISETP.GT.U32.AND.EX UP0, UPT, UR6, UR5, UPT, UP0 ;  /* 0x000000050600728c */ /* 0x000fe2000bf04100 */
[----:B------:R-:W-:Y:S02]  /*0490*/  IADD3 R6, PT, PT, R6, 0x20, RZ ;  /* 0x0000002006067810 */ /* 0x000fe40007ffe0ff */
[----:B------:R-:W-:Y:S01]  /*04a0*/  IADD3 R7, PT, PT, R7, 0x20, RZ ;  /* 0x0000002007077810 */ /* 0x000fe20007ffe0ff */
[----:B---3--:R-:W-:Y:S04]  /*04b0*/  STS [R2], R22 ;  /* 0x0000001602007388 */ /* 0x008fe80000000800 */
[----:B--2---:R-:W-:Y:S01]  /*04c0*/  STS [R4], R9 ;  /* 0x0000000904007388 */ /* 0x004fe20000000800 */
[----:B------:R-:W-:Y:S06]  /*04d0*/  BAR.SYNC.DEFER_BLOCKING 0x0 ;  /* 0x0000000000007b1d */ /* 0x000fec0000010000 */
[----:B------:R-:W-:Y:S04]  /*04e0*/  LDS R26, [R0] ;  /* 0x00000000001a7984 */ /* 0x000fe80000000800 */
[----:B------:R-:W0:Y:S04]  /*04f0*/  LDS.128 R12, [R3] ;  /* 0x00000000030c7984 */ /* 0x000e280000000c00 */
[----:B------:R-:W1:Y:S04]  /*0500*/  LDS R28, [R0+0x80] ;  /* 0x00008000001c7984 */ /* 0x000e680000000800 */
[----:B------:R-:W2:Y:S04]  /*0510*/  LDS R29, [R0+0x100] ;  /* 0x00010000001d7984 */ /* 0x000ea80000000800 */
[----:B------:R-:W3:Y:S04]  /*0520*/  LDS R16, [R0+0x180] ;  /* 0x0001800000107984 */ /* 0x000ee80000000800 */
[----:B------:R-:W-:Y:S04]  /*0530*/  LDS R23, [R0+0x200] ;  /* 0x0002000000177984 */ /* 0x000fe80000000800 */
[----:B------:R-:W4:Y:S04]  /*0540*/  LDS.128 R8, [R3+0x10] ;  /* 0x0000100003087984 */ /* 0x000f280000000c00 */
[----:B------:R-:W5:Y:S04]  /*0550*/  LDS R24, [R0+0x280] ;  /* 0x0002800000187984 */ /* 0x000f680000000800 */
[----:B------:R-:W5:Y:S04]  /*0560*/  LDS R27, [R0+0x300] ;  /* 0x00030000001b7984 */ /* 0x000f680000000800 */
[----:B------:R-:W5:Y:S01]  /*0570*/  LDS R22, [R0+0x380] ;  /* 0x0003800000167984 */ /* 0x000f620000000800 */
[----:B0-----:R-:W-:-:S03]  /*0580*/  FFMA R25, R12, R26, R25 ;  /* 0x0000001a0c197223 */ /* 0x001fc60000000019 */
[----:B------:R-:W-:Y:S01]  /*0590*/  LDS R26, [R0+0x780] ;  /* 0x00078000001a7984 */ /* 0x000fe20000000800 */
[----:B-1----:R-:W-:-:S03]  /*05a0*/  FFMA R28, R28, R13, R25 ;  /* 0x0000000d1c1c7223 */ /* 0x002fc60000000019 */
[----:B------:R-:W-:Y:S01]  /*05b0*/  LDS R25, [R0+0x400] ;  /* 0x0004000000197984 */ /* 0x000fe20000000800 */
[----:B--2---:R-:W-:-:S04]  /*05c0*/  FFMA R29, R29, R14, R28 ;  /* 0x0000000e1d1d7223 */ /* 0x004fc8000000001c */
[----:B---3--:R-:W-:Y:S02]  /*05d0*/  FFMA R29, R16, R15, R29 ;  /* 0x0000000f101d7223 */ /* 0x008fe4000000001d */
[----:B------:R-:W0:Y:S04]  /*05e0*/  LDS.128 R12, [R3+0x20] ;  /* 0x00002000030c7984 */ /* 0x000e280000000c00 */
[----:B------:R-:W1:Y:S01]  /*05f0*/  LDS R16, [R0+0x480] ;  /* 0x0004800000107984 */ /* 0x000e620000000800 */
[----:B----4-:R-:W-:-:S03]  /*0600*/  FFMA R29, R8, R23, R29 ;  /* 0x00000017081d7223 */ /* 0x010fc6000000001d */
[----:B------:R-:W2:Y:S01]  /*0610*/  LDS R23, [R0+0x500] ;  /* 0x0005000000177984 */ /* 0x000ea20000000800 */
[----:B-----5:R-:W-:-:S03]  /*0620*/  FFMA R8, R24, R9, R29 ;  /* 0x0000000918087223 */ /* 0x020fc6000000001d */
[----:B------:R-:W3:Y:S01]  /*0630*/  LDS R24, [R0+0x580] ;  /* 0x0005800000187984 */ /* 0x000ee20000000800 */
[----:B------:R-:W-:-:S04]  /*0640*/  FFMA R27, R27, R10, R8 ;  /* 0x0000000a1b1b7223 */ /* 0x000fc80000000008 */
[----:B------:R-:W-:Y:S02]  /*0650*/  FFMA R29, R22, R11, R27 ;  /* 0x0000000b161d7223 */ /* 0x000fe4000000001b */
[----:B------:R-:W-:Y:S04]  /*0660*/  LDS R27, [R0+0x600] ;  /* 0x00060000001b7984 */ /* 0x000fe80000000800 */
[----:B------:R-:W4:Y:S04]  /*0670*/  LDS.128 R8, [R3+0x30] ;  /* 0x0000300003087984 */ /* 0x000f280000000c00 */
[----:B------:R-:W5:Y:S01]  /*0680*/  LDS R22, [R0+0x680] ;  /* 0x0006800000167984 */ /* 0x000f620000000800 */
[----:B0-----:R-:W-:-:S03]  /*0690*/  FFMA R29, R12, R25, R29 ;  /* 0x000000190c1d7223 */ /* 0x001fc6000000001d */
[----:B------:R-:W0:Y:S01]  /*06a0*/  LDS R25, [R0+0x700] ;  /* 0x0007000000197984 */ /* 0x000e220000000800 */
[----:B-1----:R-:W-:-:S04]  /*06b0*/  FFMA R16, R16, R13, R29 ;  /* 0x0000000d10107223 */ /* 0x002fc8000000001d */
[----:B--2---:R-:W-:Y:S02]  /*06c0*/  FFMA R23, R23, R14, R16 ;  /* 0x0000000e17177223 */ /* 0x004fe40000000010 */
[----:B------:R-:W-:Y:S02]  /*06d0*/  LDS R16, [R0+0x880] ;  /* 0x0008800000107984 */ /* 0x000fe40000000800 */
[----:B---3--:R-:W-:Y:S02]  /*06e0*/  FFMA R29, R24, R15, R23 ;  /* 0x0000000f181d7223 */ /* 0x008fe40000000017 */
[----:B------:R-:W-:Y:S04]  /*06f0*/  LDS R23, [R0+0x800] ;  /* 0x0008000000177984 */ /* 0x000fe80000000800 */
[----:B------:R-:W1:Y:S04]  /*0700*/  LDS.128 R12, [R3+0x40] ;  /* 0x00004000030c7984 */ /* 0x000e680000000c00 */
[----:B------:R-:W-:Y:S01]  /*0710*/  LDS R24, [R0+0x980] ;  /* 0x0009800000187984 */ /* 0x000fe20000000800 */
[----:B----4-:R-:W-:-:S03]  /*0720*/  FFMA R29, R8, R27, R29 ;  /* 0x0000001b081d7223 */ /* 0x010fc6000000001d */
[----:B------:R-:W2:Y:S01]  /*0730*/  LDS R27, [R0+0x900] ;  /* 0x00090000001b7984 */ /* 0x000ea20000000800 */
[----:B-----5:R-:W-:-:S04]  /*0740*/  FFMA R22, R22, R9, R29 ;  /* 0x0000000916167223 */ /* 0x020fc8000000001d */
[----:B0-----:R-:W-:Y:S02]  /*0750*/  FFMA R25, R25, R10, R22 ;  /* 0x0000000a19197223 */ /* 0x001fe40000000016 */
[----:B------:R-:W-:Y:S02]  /*0760*/  LDS R22, [R0+0xa80] ;  /* 0x000a800000167984 */ /* 0x000fe40000000800 */
[----:B------:R-:W-:Y:S02]  /*0770*/  FFMA R29, R26, R11, R25 ;  /* 0x0000000b1a1d7223 */ /* 0x000fe40000000019 */
[----:B------:R-:W-:Y:S04]  /*0780*/  LDS R25, [R0+0xa00] ;  /* 0x000a000000197984 */ /* 0x000fe80000000800 */
[----:B------:R-:W0:Y:S01]  /*0790*/  LDS.128 R8, [R3+0x50] ;  /* 0x0000500003087984 */ /* 0x000e220000000c00 */
[----:B-1----:R-:W-:-:S03]  /*07a0*/  FFMA R29, R12, R23, R29 ;  /* 0x000000170c1d7223 */ /* 0x002fc6000000001d */
[----:B------:R-:W1:Y:S01]  /*07b0*/  LDS R23, [R0+0xb00] ;  /* 0x000b000000177984 */ /* 0x000e620000000800 */
[----:B------:R-:W-:-:S03]  /*07c0*/  FFMA R12, R16, R13, R29 ;  /* 0x0000000d100c7223 */ /* 0x000fc6000000001d */
[----:B------:R-:W3:Y:S01]  /*07d0*/  LDS R16, [R0+0xb80] ;  /* 0x000b800000107984 */ /* 0x000ee20000000800 */
[----:B--2---:R-:W-:-:S04]  /*07e0*/  FFMA R27, R27, R14, R12 ;  /* 0x0000000e1b1b7223 */ /* 0x004fc8000000000c */
[----:B------:R-:W-:Y:S02]  /*07f0*/  FFMA R29, R24, R15, R27 ;  /* 0x0000000f181d7223 */ /* 0x000fe4000000001b */
[----:B------:R-:W-:Y:S04]  /*0800*/  LDS R27, [R0+0xc00] ;  /* 0x000c0000001b7984 */ /* 0x000fe80000000800 */
[----:B------:R-:W2:Y:S04]  /*0810*/  LDS.128 R12, [R3+0x60] ;  /* 0x00006000030c7984 */ /* 0x000ea80000000c00 */
[----:B------:R-:W4:Y:S01]  /*0820*/  LDS R24, [R0+0xc80] ;  /* 0x000c800000187984 */ /* 0x000f220000000800 */
[----:B0-----:R-:W-:-:S04]  /*0830*/  FFMA R25, R8, R25, R29 ;  /* 0x0000001908197223 */ /* 0x001fc8000000001d */
[----:B------:R-:W-:Y:S02]  /*0840*/  FFMA R22, R22, R9, R25 ;  /* 0x0000000916167223 */ /* 0x000fe40000000019 */
[----:B------:R-:W0:Y:S02]  /*0850*/  LDS R25, [R0+0xd00] ;  /* 0x000d000000197984 */ /* 0x000e240000000800 */
[----:B-1----:R-:W-:Y:S02]  /*0860*/  FFMA R23, R23, R10, R22 ;  /* 0x0000000a17177223 */ /* 0x002fe40000000016 */
[----:B------:R-:W1:Y:S02]  /*0870*/  LDS R22, [R0+0xd80] ;  /* 0x000d800000167984 */ /* 0x000e640000000800 */
[----:B---3--:R-:W-:Y:S02]  /*0880*/  FFMA R29, R16, R11, R23 ;  /* 0x0000000b101d7223 */ /* 0x008fe40000000017 */
[----:B------:R-:W-:Y:S04]  /*0890*/  LDS R23, [R0+0xe00] ;  /* 0x000e000000177984 */ /* 0x000fe80000000800 */
[----:B------:R-:W3:Y:S04]  /*08a0*/  LDS.128 R8, [R3+0x70] ;  /* 0x0000700003087984 */ /* 0x000ee80000000c00 */
[----:B------:R-:W5:Y:S01]  /*08b0*/  LDS R16, [R0+0xe80] ;  /* 0x000e800000107984 */ /* 0x000f620000000800 */
[----:B--2---:R-:W-:-:S03]  /*08c0*/  FFMA R29, R12, R27, R29 ;  /* 0x0000001b0c1d7223 */ /* 0x004fc6000000001d */
[----:B------:R-:W2:Y:S04]  /*08d0*/  LDS R27, [R0+0xf00] ;  /* 0x000f0000001b7984 */ /* 0x000ea80000000800 */
[----:B------:R-:W2:Y:S01]  /*08e0*/  LDS R12, [R0+0xf80] ;  /* 0x000f8000000c7984 */ /* 0x000ea20000000800 */
[----:B----4-:R-:W-:-:S04]  /*08f0*/  FFMA R24, R24, R13, R29 ;  /* 0x0000000d18187223 */ /* 0x010fc8000000001d */
[----:B0-----:R-:W-:-:S04]  /*0900*/  FFMA R25, R25, R14, R24 ;  /* 0x0000000e19197223 */ /* 0x001fc80000000018 */
[----:B-1----:R-:W-:-:S04]  /*0910*/  FFMA R15, R22, R15, R25 ;  /* 0x0000000f160f7223 */ /* 0x002fc80000000019 */
[----:B---3--:R-:W-:-:S04]  /*0920*/  FFMA R15, R8, R23, R15 ;  /* 0x00000017080f7223 */ /* 0x008fc8000000000f */
[----:B-----5:R-:W-:-:S04]  /*0930*/  FFMA R16, R16, R9, R15 ;  /* 0x0000000910107223 */ /* 0x020fc8000000000f */
[----:B--2---:R-:W-:-:S04]  /*0940*/  FFMA R27, R27, R10, R16 ;  /* 0x0000000a1b1b7223 */ /* 0x004fc80000000010 */
[----:B------:R-:W-:Y:S01]  /*0950*/  FFMA R25, R12, R11, R27 ;  /* 0x0000000b0c197223 */ /* 0x000fe2000000001b */
[----:B------:R-:W-:Y:S06]  /*0960*/  BAR.SYNC.DEFER_BLOCKING 0x0 ;  /* 0x0000000000007b1d */ /* 0x000fec0000010000 */
[----:B------:R-:W-:Y:S05]  /*0970*/  BRA.U UP0, `(.L_x_1) ;  /* 0xfffffff900387547 */ /* 0x000fea000b83ffff */
.L_x_0:
[----:B------:R-:W-:Y:S02]  /*0980*/  SEL R0, R19, RZ, !P0 ;  /* 0x000000ff13007207 */ /* 0x000fe40004000000 */
[----:B------:R-:W-:-:S04]  /*0990*/  ISETP.GE.U32.AND P0, PT, R5, UR10, PT ;  /* 0x0000000a05007c0c */ /* 0x000fc8000bf06070 */
[----:B------:R-:W-:-:S13]  /*09a0*/  ISETP.GE.U32.AND.EX P0, PT, R0, UR11, PT, P0 ;  /* 0x0000000b00007c0c */ /* 0x000fda000bf06100 */
[----:B------:R-:W-:Y:S05]  /*09b0*/  @P0 EXIT ;  /* 0x000000000000094d */ /* 0x000fea0003800000 */
[----:B------:R-:W0:Y:S01]  /*09c0*/  LDCU.64 UR4, c[0x0][0x390] ;  /* 0x00007200ff0477ac */ /* 0x000e220008000a00 */
[----:B------:R-:W-:-:S05]  /*09d0*/  MOV R18, R20 ;  /* 0x0000001400127202 */ /* 0x000fca0000000f00 */
[----:B------:R-:W-:-:S04]  /*09e0*/  IMAD.WIDE.U32 R18, R17, UR10, R18 ;  /* 0x0000000a11127c25 */ /* 0x000fc8000f8e0012 */
[----:B------:R-:W-:Y:S01]  /*09f0*/  IMAD R17, R17, UR11, R19 ;  /* 0x0000000b11117c24 */ /* 0x000fe2000f8e0213 */
[----:B0-----:R-:W-:-:S04]  /*0a00*/  LEA R2, P0, R18, UR4, 0x2 ;  /* 0x0000000412027c11 */ /* 0x001fc8000f8010ff */
[----:B------:R-:W-:-:S05]  /*0a10*/  LEA.HI.X R3, R18, UR5, R17, 0x2, P0 ;  /* 0x0000000512037c11 */ /* 0x000fca00080f1411 */
[----:B------:R-:W-:Y:S01]  /*0a20*/  STG.E desc[UR12][R2.64], R25 ;  /* 0x0000001902007986 */ /* 0x000fe2000c10190c */
[----:B------:R-:W-:Y:S05]  /*0a30*/  EXIT ;  /* 0x000000000000794d */ /* 0x000fea0003800000 */
.L_x_2:
[----:B------:R-:W-:-:S00]  /*0a40*/  BRA `(.L_x_2) ;  /* 0xfffffffc00fc7947 */ /* 0x000fc0000383ffff */
[----:B------:R-:W-:-:S00]  /*0a50*/  NOP ;  /* 0x0000000000007918 */ /* 0x000fc00000000000 */
        /* <DEDUP_REMOVED lines=10> */
.L_x_5:


//--------------------- .text._Z15identity_matrixPfm --------------------------
	.section	.text._Z15identity_matrixPfm,"ax",@progbits
	.align	128
        .global         _Z15identity_matrixPfm
        .type           _Z15identity_matrixPfm,@function
        .size           _Z15identity_matrixPfm,(.L_x_6 - _Z15identity_matrixPfm)
        .other          _Z15identity_matrixPfm,@"STO_CUDA_ENTRY STV_DEFAULT"
_Z15identity_matrixPfm:
.text._Z15identity_matrixPfm:
[----:B------:R-:W-:Y:S01]  /*0000*/  LDC R1, c[0x0][0x37c] ;  /* 0x0000df00ff017b82 */ /* 0x000fe20000000800 */
[----:B------:R-:W0:Y:S07]  /*0010*/  S2R R5, SR_TID.Y ;  /* 0x0000000000057919 */ /* 0x000e2e0000002200 */
[----:B------:R-:W0:Y:S01]  /*0020*/  LDC R4, c[0x0][0x364] ;  /* 0x0000d900ff047b82 */ /* 0x000e220000000800 */
[----:B------:R-:W1:Y:S01]  /*0030*/  LDCU.64 UR6, c[0x0][0x388] ;  /* 0x00007100ff0677ac */ /* 0x000e620008000a00 */
[----:B------:R-:W2:Y:S06]  /*0040*/  S2R R3, SR_TID.X ;  /* 0x0000000000037919 */ /* 0x000eac0000002100 */
[----:B------:R-:W0:Y:S08]  /*0050*/  S2UR UR4, SR_CTAID.Y ;  /* 0x00000000000479c3 */ /* 0x000e300000002600 */
[----:B------:R-:W2:Y:S08]  /*0060*/  S2UR UR5, SR_CTAID.X ;  /* 0x00000000000579c3 */ /* 0x000eb00000002500 */
[----:B------:R-:W2:Y:S01]  /*0070*/  LDC R2, c[0x0][0x360] ;  /* 0x0000d800ff027b82 */ /* 0x000ea20000000800 */
[----:B0-----:R-:W-:-:S02]  /*0080*/  IMAD R4, R4, UR4, R5 ;  /* 0x0000000404047c24 */ /* 0x001fc4000f8e0205 */
[----:B--2---:R-:W-:-:S05]  /*0090*/  IMAD R2, R2, UR5, R3 ;  /* 0x0000000502027c24 */ /* 0x004fca000f8e0203 */
[----:B------:R-:W-:Y:S02]  /*00a0*/  ISETP.GT.U32.AND P0, PT, R4, R2, PT ;  /* 0x000000020400720c */ /* 0x000fe40003f04070 */
[----:B------:R-:W-:-:S04]  /*00b0*/  SHF.R.S32.HI R3, RZ, 0x1f, R2 ;  /* 0x0000001fff037819 */ /* 0x000fc80000011402 */
[----:B------:R-:W-:-:S04]  /*00c0*/  ISETP.GT.U32.AND.EX P0, PT, RZ, R3, PT, P0 ;  /* 0x00000003ff00720c */ /* 0x000fc80003f04100 */
[----:B------:R-:W-:Y:S02]  /*00d0*/  SEL R0, R4, R2, P0 ;  /* 0x0000000204007207 */ /* 0x000fe40000000000 */
[----:B------:R-:W-:Y:S02]  /*00e0*/  SEL R6, R3, RZ, !P0 ;  /* 0x000000ff03067207 */ /* 0x000fe40004000000 */
[----:B-1----:R-:W-:-:S04]  /*00f0*/  ISETP.GE.U32.AND P0, PT, R0, UR6, PT ;  /* 0x0000000600007c0c */ /* 0x002fc8000bf06070 */
[----:B------:R-:W-:-:S13]  /*0100*/  ISETP.GE.U32.AND.EX P0, PT, R6, UR7, PT, P0 ;  /* 0x0000000706007c0c */ /* 0x000fda000bf06100 */
[----:B------:R-:W-:Y:S05]  /*0110*/  @P0 EXIT ;  /* 0x000000000000094d */ /* 0x000fea0003800000 */
[----:B------:R-:W-:Y:S01]  /*0120*/  ISETP.NE.AND P0, PT, R4, R2, PT ;  /* 0x000000020400720c */ /* 0x000fe20003f05270 */
[----:B------:R-:W0:-:S12]  /*0130*/  LDCU.64 UR4, c[0x0][0x358] ;  /* 0x00006b00ff0477ac */ /* 0x000e180008000a00 */
[----:B------:R-:W-:Y:S05]  /*0140*/  @P0 BRA `(.L_x_3) ;  /* 0x0000000000240947 */ /* 0x000fea0003800000 */
[----:B------:R-:W1:Y:S01]  /*0150*/  LDCU.64 UR8, c[0x0][0x380] ;  /* 0x00007000ff0877ac */ /* 0x000e620008000a00 */
[----:B------:R-:W-:Y:S02]  /*0160*/  IMAD.MOV.U32 R5, RZ, RZ, RZ ;  /* 0x000000ffff057224 */ /* 0x000fe400078e00ff */
[----:B------:R-:W-:-:S04]  /*0170*/  IMAD.WIDE.U32 R2, R4, UR6, R4 ;  /* 0x0000000604027c25 */ /* 0x000fc8000f8e0004 */
[----:B------:R-:W-:Y:S02]  /*0180*/  IMAD R5, R4, UR7, R3 ;  /* 0x0000000704057c24 */ /* 0x000fe4000f8e0203 */
[----:B------:R-:W-:Y:S01]  /*0190*/  IMAD.MOV.U32 R3, RZ, RZ, 0x3f800000 ;  /* 0x3f800000ff037424 */ /* 0x000fe200078e00ff */
[----:B-1----:R-:W-:-:S04]  /*01a0*/  LEA R4, P0, R2, UR8, 0x2 ;  /* 0x0000000802047c11 */ /* 0x002fc8000f8010ff */
[----:B------:R-:W-:-:S05]  /*01b0*/  LEA.HI.X R5, R2, UR9, R5, 0x2, P0 ;  /* 0x0000000902057c11 */ /* 0x000fca00080f1405 */
[----:B0-----:R-:W-:Y:S01]  /*01c0*/  STG.E desc[UR4][R4.64], R3 ;  /* 0x0000000304007986 */ /* 0x001fe2000c101904 */
[----:B------:R-:W-:Y:S05]  /*01d0*/  EXIT ;  /* 0x000000000000794d */ /* 0x000fea0003800000 */
.L_x_3:
[----:B------:R-:W1:Y:S01]  /*01e0*/  LDCU.64 UR8, c[0x0][0x380] ;  /* 0x00007000ff0877ac */ /* 0x000e620008000a00 */
[----:B------:R-:W-:-:S04]  /*01f0*/  IMAD.WIDE.U32 R2, R4, UR6, R2 ;  /* 0x0000000604027c25 */ /* 0x000fc8000f8e0002 */
[----:B------:R-:W-:Y:S01]  /*0200*/  IMAD R5, R4, UR7, R3 ;  /* 0x0000000704057c24 */ /* 0x000fe2000f8e0203 */
[----:B-1----:R-:W-:-:S04]  /*0210*/  LEA R4, P0, R2, UR8, 0x2 ;  /* 0x0000000802047c11 */ /* 0x002fc8000f8010ff */
[----:B------:R-:W-:-:S05]  /*0220*/  LEA.HI.X R5, R2, UR9, R5, 0x2, P0 ;  /* 0x0000000902057c11 */ /* 0x000fca00080f1405 */
[----:B0-----:R-:W-:Y:S01]  /*0230*/  STG.E desc[UR4][R4.64], RZ ;  /* 0x000000ff04007986 */ /* 0x001fe2000c101904 */
[----:B------:R-:W-:Y:S05]  /*0240*/  EXIT ;  /* 0x000000000000794d */ /* 0x000fea0003800000 */
.L_x_4:
        /* <DEDUP_REMOVED lines=11> */
.L_x_6:


//--------------------- .nv.shared._Z15matrix_multiplyPKfS0_Pfm --------------------------
	.section	.nv.shared._Z15matrix_multiplyPKfS0_Pfm,"aw",@nobits
	.sectionflags	@""
	.align	4
.nv.shared._Z15matrix_multiplyPKfS0_Pfm:
	.zero		9216


//--------------------- .nv.shared.reserved.0     --------------------------
	.section	.nv.shared.reserved.0,"aw",@nobits
	.weak		__nv_reservedSMEM_offset_0_alias
	.size		__nv_reservedSMEM_offset_0_alias, 0, 64
	.other		__nv_reservedSMEM_offset_0_alias,@"STO_CUDA_RESERVED_SHARED STV_DEFAULT"
__nv_reservedSMEM_offset_0_alias:
	.zero		0
	.zero		64


//--------------------- .nv.constant0._Z15matrix_multiplyPKfS0_Pfm --------------------------
	.section	.nv.constant0._Z15matrix_multiplyPKfS0_Pfm,"a",@progbits
	.sectionflags	@""
	.align	4
.nv.constant0._Z15matrix_multiplyPKfS0_Pfm:
	.zero		928


//--------------------- .nv.constant0._Z15identity_matrixPfm --------------------------
	.section	.nv.constant0._Z15identity_matrixPfm,"a",@progbits
	.sectionflags	@""
	.align	4
.nv.constant0._Z15identity_matrixPfm:
	.zero		912


//--------------------- SYMBOLS --------------------------

	.type		.nv.reservedSmem.offset0,@object
	.size		.nv.reservedSmem.offset0,0x4
	.type		.nv.reservedSmem.cap,@object
	.size		.nv.reservedSmem.cap,0x4
